//
// Generated by NVIDIA NVVM Compiler
//
// Compiler Build ID: CL-36424714
// Cuda compilation tools, release 13.0, V13.0.88
// Based on NVVM 20.0.0
//

.version 9.0
.target sm_100
.address_size 64

	// .globl	_Z3addPfS_ii

.visible .entry _Z3addPfS_ii(
	.param .u64 .ptr .align 1 _Z3addPfS_ii_param_0,
	.param .u64 .ptr .align 1 _Z3addPfS_ii_param_1,
	.param .u32 _Z3addPfS_ii_param_2,
	.param .u32 _Z3addPfS_ii_param_3
)
{
	.reg .b32 	%r<11>;
	.reg .b32 	%f<4>;
	.reg .b64 	%rd<8>;

	ld.param.u64 	%rd1, [_Z3addPfS_ii_param_0];
	ld.param.u64 	%rd2, [_Z3addPfS_ii_param_1];
	ld.param.u32 	%r1, [_Z3addPfS_ii_param_2];
	cvta.to.global.u64 	%rd3, %rd2;
	cvta.to.global.u64 	%rd4, %rd1;
	mov.u32 	%r2, %ntid.x;
	mov.u32 	%r3, %ctaid.x;
	mov.u32 	%r4, %tid.x;
	mad.lo.s32 	%r5, %r2, %r3, %r4;
	mov.u32 	%r6, %ntid.y;
	mov.u32 	%r7, %ctaid.y;
	mov.u32 	%r8, %tid.y;
	mad.lo.s32 	%r9, %r6, %r7, %r8;
	mad.lo.s32 	%r10, %r1, %r5, %r9;
	mul.wide.s32 	%rd5, %r10, 4;
	add.s64 	%rd6, %rd4, %rd5;
	ld.global.f32 	%f1, [%rd6];
	add.s64 	%rd7, %rd3, %rd5;
	ld.global.f32 	%f2, [%rd7];
	add.f32 	%f3, %f1, %f2;
	st.global.f32 	[%rd7], %f3;
	ret;

}


// ===== COMPILED SASS (sm_100) =====

	.target	sm_100

	.elftype	@"ET_EXEC"


//--------------------- .note.nv.tkinfo           --------------------------
	.section	.note.nv.tkinfo,"",@"SHT_NOTE"
	.sectionflags	@"SHF_NOTE_NV_TKINFO"
	.tkinfo
        /*0018*/ 	.word	0x00000002
        /*0030*/ 	.string	""
        /*0030*/ 	.string	"ptxas"
        /*0030*/ 	.string	"Cuda compilation tools, release 13.0, V13.0.88"
        /*0030*/ 	.string	"Build cuda_13.0.r13.0/compiler.36424714_0"
        /*0030*/ 	.string	"-arch sm_100 -m 64 "



//--------------------- .note.nv.cuinfo           --------------------------
	.section	.note.nv.cuinfo,"",@"SHT_NOTE"
	.sectionflags	@"SHF_NOTE_NV_CUINFO"
        /*0018*/ 	.short	0x0002
        /*001a*/ 	.short	0x0064
        /*001c*/ 	.short	0x0082
	.zero		2


//--------------------- .nv.info                  --------------------------
	.section	.nv.info,"",@"SHT_CUDA_INFO"
	.align	4


	//----- nvinfo : EIATTR_REGCOUNT
	.align		4
        /*0000*/ 	.byte	0x04, 0x2f
        /*0002*/ 	.short	(.L_1 - .L_0)
	.align		4
.L_0:
        /*0004*/ 	.word	index@(_Z3addPfS_ii)
        /*0008*/ 	.word	0x0000000c


	//----- nvinfo : EIATTR_FRAME_SIZE
	.align		4
.L_1:
        /*000c*/ 	.byte	0x04, 0x11
        /*000e*/ 	.short	(.L_3 - .L_2)
	.align		4
.L_2:
        /*0010*/ 	.word	index@(_Z3addPfS_ii)
        /*0014*/ 	.word	0x00000000


	//----- nvinfo : EIATTR_MIN_STACK_SIZE
	.align		4
.L_3:
        /*0018*/ 	.byte	0x04, 0x12
        /*001a*/ 	.short	(.L_5 - .L_4)
	.align		4
.L_4:
        /*001c*/ 	.word	index@(_Z3addPfS_ii)
        /*0020*/ 	.word	0x00000000
.L_5:


//--------------------- .nv.compat                --------------------------
	.section	.nv.compat,"",@"SHT_CUDA_COMPAT_INFO"
	.align	4
        /*0000*/ 	.byte	0x02, 0x09, 0x00, 0x00, 0x02, 0x02, 0x01, 0x00, 0x02, 0x05, 0x05, 0x00, 0x03, 0x07, 0x01, 0x01
        /*0010*/ 	.byte	0x02, 0x03, 0x00, 0x00, 0x02, 0x06, 0x01, 0x00, 0x04, 0x0b, 0x08, 0x00, 0x09, 0x00, 0x00, 0x00
        /*0020*/ 	.byte	0x00, 0x00, 0x00, 0x00


//--------------------- .nv.info._Z3addPfS_ii     --------------------------
	.section	.nv.info._Z3addPfS_ii,"",@"SHT_CUDA_INFO"
	.sectionflags	@""
	.align	4


	//----- nvinfo : EIATTR_CUDA_API_VERSION
	.align		4
        /*0000*/ 	.byte	0x04, 0x37
        /*0002*/ 	.short	(.L_7 - .L_6)
.L_6:
        /*0004*/ 	.word	0x00000082


	//----- nvinfo : EIATTR_KPARAM_INFO
	.align		4
.L_7:
        /*0008*/ 	.byte	0x04, 0x17
        /*000a*/ 	.short	(.L_9 - .L_8)
.L_8:
        /*000c*/ 	.word	0x00000000
        /*0010*/ 	.short	0x0003
        /*0012*/ 	.short	0x0014
        /*0014*/ 	.byte	0x00, 0xf0, 0x11, 0x00


	//----- nvinfo : EIATTR_KPARAM_INFO
	.align		4
.L_9:
        /*0018*/ 	.byte	0x04, 0x17
        /*001a*/ 	.short	(.L_11 - .L_10)
.L_10:
        /*001c*/ 	.word	0x00000000
        /*0020*/ 	.short	0x0002
        /*0022*/ 	.short	0x0010
        /*0024*/ 	.byte	0x00, 0xf0, 0x11, 0x00


	//----- nvinfo : EIATTR_KPARAM_INFO
	.align		4
.L_11:
        /*0028*/ 	.byte	0x04, 0x17
        /*002a*/ 	.short	(.L_13 - .L_12)
.L_12:
        /*002c*/ 	.word	0x00000000
        /*0030*/ 	.short	0x0001
        /*0032*/ 	.short	0x0008
        /*0034*/ 	.byte	0x00, 0xf5, 0x21, 0x00


	//----- nvinfo : EIATTR_KPARAM_INFO
	.align		4
.L_13:
        /*0038*/ 	.byte	0x04, 0x17
        /*003a*/ 	.short	(.L_15 - .L_14)
.L_14:
        /*003c*/ 	.word	0x00000000
        /*0040*/ 	.short	0x0000
        /*0042*/ 	.short	0x0000
        /*0044*/ 	.byte	0x00, 0xf5, 0x21, 0x00


	//----- nvinfo : EIATTR_SPARSE_MMA_MASK
	.align		4
.L_15:
        /*0048*/ 	.byte	0x03, 0x50
        /*004a*/ 	.short	0x0000


	//----- nvinfo : EIATTR_MAXREG_COUNT
	.align		4
        /*004c*/ 	.byte	0x03, 0x1b
        /*004e*/ 	.short	0x00ff


	//----- nvinfo : EIATTR_MERCURY_ISA_VERSION
	.align		4
        /*0050*/ 	.byte	0x03, 0x5f
        /*0052*/ 	.short	0x0101


	//----- nvinfo : EIATTR_VRC_CTA_INIT_COUNT
	.align		4
        /*0054*/ 	.byte	0x02, 0x4a
	.zero		1
	.zero		1


	//----- nvinfo : EIATTR_EXIT_INSTR_OFFSETS
	.align		4
        /*0058*/ 	.byte	0x04, 0x1c
        /*005a*/ 	.short	(.L_17 - .L_16)


	//   ....[0]....
.L_16:
        /*005c*/ 	.word	0x00000140


	//----- nvinfo : EIATTR_CBANK_PARAM_SIZE
	.align		4
.L_17:
        /*0060*/ 	.byte	0x03, 0x19
        /*0062*/ 	.short	0x0018


	//----- nvinfo : EIATTR_PARAM_CBANK
	.align		4
        /*0064*/ 	.byte	0x04, 0x0a
        /*0066*/ 	.short	(.L_19 - .L_18)
	.align		4
.L_18:
        /*0068*/ 	.word	index@(.nv.constant0._Z3addPfS_ii)
        /*006c*/ 	.short	0x0380
        /*006e*/ 	.short	0x0018


	//----- nvinfo : EIATTR_SW_WAR
	.align		4
.L_19:
        /*0070*/ 	.byte	0x04, 0x36
        /*0072*/ 	.short	(.L_21 - .L_20)
.L_20:
        /*0074*/ 	.word	0x00000008
.L_21:


//--------------------- .nv.callgraph             --------------------------
	.section	.nv.callgraph,"",@"SHT_CUDA_CALLGRAPH"
	.align	4
	.sectionentsize	8
	.align		4
        /*0000*/ 	.word	0x00000000
	.align		4
        /*0004*/ 	.word	0xffffffff
	.align		4
        /*0008*/ 	.word	0x00000000
	.align		4
        /*000c*/ 	.word	0xfffffffe
	.align		4
        /*0010*/ 	.word	0x00000000
	.align		4
        /*0014*/ 	.word	0xfffffffd
	.align		4
        /*0018*/ 	.word	0x00000000
	.align		4
        /*001c*/ 	.word	0xfffffffc


//--------------------- .text._Z3addPfS_ii        --------------------------
	.section	.text._Z3addPfS_ii,"ax",@progbits
	.align	128
        .global         _Z3addPfS_ii
        .type           _Z3addPfS_ii,@function
        .size           _Z3addPfS_ii,(.L_x_1 - _Z3addPfS_ii)
        .other          _Z3addPfS_ii,@"STO_CUDA_ENTRY STV_DEFAULT"
_Z3addPfS_ii:
.text._Z3addPfS_ii:
[----:B------:R-:W-:Y:S01]  /*0000*/  LDC R1, c[0x0][0x37c] ;  /* 0x0000df00ff017b82 */ /* 0x000fe20000000800 */
[----:B------:R-:W0:Y:S01]  /*0010*/  S2R R0, SR_CTAID.X ;  /* 0x0000000000007919 */ /* 0x000e220000002500 */
[----:B------:R-:W0:Y:S06]  /*0020*/  LDCU UR6, c[0x0][0x360] ;  /* 0x00006c00ff0677ac */ /* 0x000e2c0008000800 */
[----:B------:R-:W1:Y:S01]  /*0030*/  LDC.64 R2, c[0x0][0x380] ;  /* 0x0000e000ff027b82 */ /* 0x000e620000000a00 */
[----:B------:R-:W0:Y:S01]  /*0040*/  S2R R7, SR_TID.X ;  /* 0x0000000000077919 */ /* 0x000e220000002100 */
[----:B------:R-:W2:Y:S01]  /*0050*/  LDCU UR7, c[0x0][0x364] ;  /* 0x00006c80ff0777ac */ /* 0x000ea20008000800 */
[----:B------:R-:W2:Y:S01]  /*0060*/  S2R R6, SR_CTAID.Y ;  /* 0x0000000000067919 */ /* 0x000ea20000002600 */
[----:B------:R-:W3:Y:S04]  /*0070*/  LDCU UR8, c[0x0][0x390] ;  /* 0x00007200ff0877ac */ /* 0x000ee80008000800 */
[----:B------:R-:W4:Y:S01]  /*0080*/  LDC.64 R4, c[0x0][0x388] ;  /* 0x0000e200ff047b82 */ /* 0x000f220000000a00 */
[----:B------:R-:W2:Y:S01]  /*0090*/  S2R R9, SR_TID.Y ;  /* 0x0000000000097919 */ /* 0x000ea20000002200 */
[----:B------:R-:W5:Y:S01]  /*00a0*/  LDCU.64 UR4, c[0x0][0x358] ;  /* 0x00006b00ff0477ac */ /* 0x000f620008000a00 */
[----:B0-----:R-:W-:-:S02]  /*00b0*/  IMAD R0, R0, UR6, R7 ;  /* 0x0000000600007c24 */ /* 0x001fc4000f8e0207 */
[----:B--2---:R-:W-:-:S04]  /*00c0*/  IMAD R7, R6, UR7, R9 ;  /* 0x0000000706077c24 */ /* 0x004fc8000f8e0209 */
[----:B---3--:R-:W-:-:S04]  /*00d0*/  IMAD R7, R0, UR8, R7 ;  /* 0x0000000800077c24 */ /* 0x008fc8000f8e0207 */
[----:B-1----:R-:W-:-:S04]  /*00e0*/  IMAD.WIDE R2, R7, 0x4, R2 ;  /* 0x0000000407027825 */ /* 0x002fc800078e0202 */
[----:B----4-:R-:W-:Y:S02]  /*00f0*/  IMAD.WIDE R4, R7, 0x4, R4 ;  /* 0x0000000407047825 */ /* 0x010fe400078e0204 */
[----:B-----5:R-:W2:Y:S04]  /*0100*/  LDG.E R2, desc[UR4][R2.64] ;  /* 0x0000000402027981 */ /* 0x020ea8000c1e1900 */
[----:B------:R-:W2:Y:S02]  /*0110*/  LDG.E R7, desc[UR4][R4.64] ;  /* 0x0000000404077981 */ /* 0x000ea4000c1e1900 */
[----:B--2---:R-:W-:-:S05]  /*0120*/  FADD R7, R2, R7 ;  /* 0x0000000702077221 */ /* 0x004fca0000000000 */
[----:B------:R-:W-:Y:S01]  /*0130*/  STG.E desc[UR4][R4.64], R7 ;  /* 0x0000000704007986 */ /* 0x000fe2000c101904 */
[----:B------:R-:W-:Y:S05]  /*0140*/  EXIT ;  /* 0x000000000000794d */ /* 0x000fea0003800000 */
.L_x_0:
[----:B------:R-:W-:-:S00]  /*0150*/  BRA `(.L_x_0) ;  /* 0xfffffffc00fc7947 */ /* 0x000fc0000383ffff */
[----:B------:R-:W-:-:S00]  /*0160*/  NOP ;  /* 0x0000000000007918 */ /* 0x000fc00000000000 */
        /* <DEDUP_REMOVED lines=9> */
.L_x_1:


//--------------------- .nv.shared.reserved.0     --------------------------
	.section	.nv.shared.reserved.0,"aw",@nobits
	.weak		__nv_reservedSMEM_offset_0_alias
	.size		__nv_reservedSMEM_offset_0_alias, 0, 64
	.other		__nv_reservedSMEM_offset_0_alias,@"STO_CUDA_RESERVED_SHARED STV_DEFAULT"
__nv_reservedSMEM_offset_0_alias:
	.zero		0
	.zero		64


//--------------------- .nv.constant0._Z3addPfS_ii --------------------------
	.section	.nv.constant0._Z3addPfS_ii,"a",@progbits
	.sectionflags	@""
	.align	4
.nv.constant0._Z3addPfS_ii:
	.zero		920


//--------------------- SYMBOLS --------------------------

	.type		.nv.reservedSmem.offset0,@object
	.size		.nv.reservedSmem.offset0,0x4
